//
// Generated by NVIDIA NVVM Compiler
//
// Compiler Build ID: CL-36424714
// Cuda compilation tools, release 13.0, V13.0.88
// Based on NVVM 20.0.0
//

.version 9.0
.target sm_100
.address_size 64

	// .globl	_Z6vecAddPKfS0_Pfi

.visible .entry _Z6vecAddPKfS0_Pfi(
	.param .u64 .ptr .align 1 _Z6vecAddPKfS0_Pfi_param_0,
	.param .u64 .ptr .align 1 _Z6vecAddPKfS0_Pfi_param_1,
	.param .u64 .ptr .align 1 _Z6vecAddPKfS0_Pfi_param_2,
	.param .u32 _Z6vecAddPKfS0_Pfi_param_3
)
{
	.reg .pred 	%p<2>;
	.reg .b32 	%r<6>;
	.reg .b32 	%f<4>;
	.reg .b64 	%rd<11>;

	ld.param.u64 	%rd1, [_Z6vecAddPKfS0_Pfi_param_0];
	ld.param.u64 	%rd2, [_Z6vecAddPKfS0_Pfi_param_1];
	ld.param.u64 	%rd3, [_Z6vecAddPKfS0_Pfi_param_2];
	ld.param.u32 	%r2, [_Z6vecAddPKfS0_Pfi_param_3];
	mov.u32 	%r3, %ctaid.x;
	mov.u32 	%r4, %ntid.x;
	mov.u32 	%r5, %tid.x;
	mad.lo.s32 	%r1, %r3, %r4, %r5;
	setp.ge.s32 	%p1, %r1, %r2;
	@%p1 bra 	$L__BB0_2;
	cvta.to.global.u64 	%rd4, %rd1;
	cvta.to.global.u64 	%rd5, %rd2;
	cvta.to.global.u64 	%rd6, %rd3;
	mul.wide.s32 	%rd7, %r1, 4;
	add.s64 	%rd8, %rd4, %rd7;
	ld.global.f32 	%f1, [%rd8];
	add.s64 	%rd9, %rd5, %rd7;
	ld.global.f32 	%f2, [%rd9];
	add.f32 	%f3, %f1, %f2;
	add.s64 	%rd10, %rd6, %rd7;
	st.global.f32 	[%rd10], %f3;
$L__BB0_2:
	ret;

}
	// .globl	_Z29stream_ordered_memory_examplev
.visible .entry _Z29stream_ordered_memory_examplev()
{


	ret;

}
	// .globl	_Z11tma_examplev
.visible .entry _Z11tma_examplev()
{


	ret;

}


// ===== COMPILED SASS (sm_100) =====

	.target	sm_100

	.elftype	@"ET_EXEC"


//--------------------- .note.nv.tkinfo           --------------------------
	.section	.note.nv.tkinfo,"",@"SHT_NOTE"
	.sectionflags	@"SHF_NOTE_NV_TKINFO"
	.tkinfo
        /*0018*/ 	.word	0x00000002
        /*0030*/ 	.string	""
        /*0030*/ 	.string	"ptxas"
        /*0030*/ 	.string	"Cuda compilation tools, release 13.0, V13.0.88"
        /*0030*/ 	.string	"Build cuda_13.0.r13.0/compiler.36424714_0"
        /*0030*/ 	.string	"-arch sm_100 -m 64 "



//--------------------- .note.nv.cuinfo           --------------------------
	.section	.note.nv.cuinfo,"",@"SHT_NOTE"
	.sectionflags	@"SHF_NOTE_NV_CUINFO"
        /*0018*/ 	.short	0x0002
        /*001a*/ 	.short	0x0064
        /*001c*/ 	.short	0x0082
	.zero		2


//--------------------- .nv.info                  --------------------------
	.section	.nv.info,"",@"SHT_CUDA_INFO"
	.align	4


	//----- nvinfo : EIATTR_REGCOUNT
	.align		4
        /*0000*/ 	.byte	0x04, 0x2f
        /*0002*/ 	.short	(.L_1 - .L_0)
	.align		4
.L_0:
        /*0004*/ 	.word	index@(_Z6vecAddPKfS0_Pfi)
        /*0008*/ 	.word	0x0000000c


	//----- nvinfo : EIATTR_FRAME_SIZE
	.align		4
.L_1:
        /*000c*/ 	.byte	0x04, 0x11
        /*000e*/ 	.short	(.L_3 - .L_2)
	.align		4
.L_2:
        /*0010*/ 	.word	index@(_Z6vecAddPKfS0_Pfi)
        /*0014*/ 	.word	0x00000000


	//----- nvinfo : EIATTR_REGCOUNT
	.align		4
.L_3:
        /*0018*/ 	.byte	0x04, 0x2f
        /*001a*/ 	.short	(.L_5 - .L_4)
	.align		4
.L_4:
        /*001c*/ 	.word	index@(_Z29stream_ordered_memory_examplev)
        /*0020*/ 	.word	0x00000004


	//----- nvinfo : EIATTR_FRAME_SIZE
	.align		4
.L_5:
        /*0024*/ 	.byte	0x04, 0x11
        /*0026*/ 	.short	(.L_7 - .L_6)
	.align		4
.L_6:
        /*0028*/ 	.word	index@(_Z29stream_ordered_memory_examplev)
        /*002c*/ 	.word	0x00000000


	//----- nvinfo : EIATTR_REGCOUNT
	.align		4
.L_7:
        /*0030*/ 	.byte	0x04, 0x2f
        /*0032*/ 	.short	(.L_9 - .L_8)
	.align		4
.L_8:
        /*0034*/ 	.word	index@(_Z11tma_examplev)
        /*0038*/ 	.word	0x00000004


	//----- nvinfo : EIATTR_FRAME_SIZE
	.align		4
.L_9:
        /*003c*/ 	.byte	0x04, 0x11
        /*003e*/ 	.short	(.L_11 - .L_10)
	.align		4
.L_10:
        /*0040*/ 	.word	index@(_Z11tma_examplev)
        /*0044*/ 	.word	0x00000000


	//----- nvinfo : EIATTR_MIN_STACK_SIZE
	.align		4
.L_11:
        /*0048*/ 	.byte	0x04, 0x12
        /*004a*/ 	.short	(.L_13 - .L_12)
	.align		4
.L_12:
        /*004c*/ 	.word	index@(_Z11tma_examplev)
        /*0050*/ 	.word	0x00000000


	//----- nvinfo : EIATTR_MIN_STACK_SIZE
	.align		4
.L_13:
        /*0054*/ 	.byte	0x04, 0x12
        /*0056*/ 	.short	(.L_15 - .L_14)
	.align		4
.L_14:
        /*0058*/ 	.word	index@(_Z29stream_ordered_memory_examplev)
        /*005c*/ 	.word	0x00000000


	//----- nvinfo : EIATTR_MIN_STACK_SIZE
	.align		4
.L_15:
        /*0060*/ 	.byte	0x04, 0x12
        /*0062*/ 	.short	(.L_17 - .L_16)
	.align		4
.L_16:
        /*0064*/ 	.word	index@(_Z6vecAddPKfS0_Pfi)
        /*0068*/ 	.word	0x00000000
.L_17:


//--------------------- .nv.compat                --------------------------
	.section	.nv.compat,"",@"SHT_CUDA_COMPAT_INFO"
	.align	4
        /*0000*/ 	.byte	0x02, 0x09, 0x00, 0x00, 0x02, 0x02, 0x01, 0x00, 0x02, 0x05, 0x05, 0x00, 0x03, 0x07, 0x01, 0x01
        /*0010*/ 	.byte	0x02, 0x03, 0x00, 0x00, 0x02, 0x06, 0x01, 0x00, 0x04, 0x0b, 0x08, 0x00, 0x09, 0x00, 0x00, 0x00
        /*0020*/ 	.byte	0x00, 0x00, 0x00, 0x00


//--------------------- .nv.info._Z11tma_examplev --------------------------
	.section	.nv.info._Z11tma_examplev,"",@"SHT_CUDA_INFO"
	.sectionflags	@""
	.align	4


	//----- nvinfo : EIATTR_CUDA_API_VERSION
	.align		4
        /*0000*/ 	.byte	0x04, 0x37
        /*0002*/ 	.short	(.L_19 - .L_18)
.L_18:
        /*0004*/ 	.word	0x00000082


	//----- nvinfo : EIATTR_SPARSE_MMA_MASK
	.align		4
.L_19:
        /*0008*/ 	.byte	0x03, 0x50
        /*000a*/ 	.short	0x0000


	//----- nvinfo : EIATTR_MAXREG_COUNT
	.align		4
        /*000c*/ 	.byte	0x03, 0x1b
        /*000e*/ 	.short	0x00ff


	//----- nvinfo : EIATTR_MERCURY_ISA_VERSION
	.align		4
        /*0010*/ 	.byte	0x03, 0x5f
        /*0012*/ 	.short	0x0101


	//----- nvinfo : EIATTR_VRC_CTA_INIT_COUNT
	.align		4
        /*0014*/ 	.byte	0x02, 0x4a
	.zero		1
	.zero		1


	//----- nvinfo : EIATTR_EXIT_INSTR_OFFSETS
	.align		4
        /*0018*/ 	.byte	0x04, 0x1c
        /*001a*/ 	.short	(.L_21 - .L_20)


	//   ....[0]....
.L_20:
        /*001c*/ 	.word	0x00000010


	//----- nvinfo : EIATTR_SW_WAR
	.align		4
.L_21:
        /*0020*/ 	.byte	0x04, 0x36
        /*0022*/ 	.short	(.L_23 - .L_22)
.L_22:
        /*0024*/ 	.word	0x00000008
.L_23:


//--------------------- .nv.info._Z29stream_ordered_memory_examplev --------------------------
	.section	.nv.info._Z29stream_ordered_memory_examplev,"",@"SHT_CUDA_INFO"
	.sectionflags	@""
	.align	4


	//----- nvinfo : EIATTR_CUDA_API_VERSION
	.align		4
        /*0000*/ 	.byte	0x04, 0x37
        /*0002*/ 	.short	(.L_25 - .L_24)
.L_24:
        /*0004*/ 	.word	0x00000082


	//----- nvinfo : EIATTR_SPARSE_MMA_MASK
	.align		4
.L_25:
        /*0008*/ 	.byte	0x03, 0x50
        /*000a*/ 	.short	0x0000


	//----- nvinfo : EIATTR_MAXREG_COUNT
	.align		4
        /*000c*/ 	.byte	0x03, 0x1b
        /*000e*/ 	.short	0x00ff


	//----- nvinfo : EIATTR_MERCURY_ISA_VERSION
	.align		4
        /*0010*/ 	.byte	0x03, 0x5f
        /*0012*/ 	.short	0x0101


	//----- nvinfo : EIATTR_VRC_CTA_INIT_COUNT
	.align		4
        /*0014*/ 	.byte	0x02, 0x4a
	.zero		1
	.zero		1


	//----- nvinfo : EIATTR_EXIT_INSTR_OFFSETS
	.align		4
        /*0018*/ 	.byte	0x04, 0x1c
        /*001a*/ 	.short	(.L_27 - .L_26)


	//   ....[0]....
.L_26:
        /*001c*/ 	.word	0x00000010


	//----- nvinfo : EIATTR_SW_WAR
	.align		4
.L_27:
        /*0020*/ 	.byte	0x04, 0x36
        /*0022*/ 	.short	(.L_29 - .L_28)
.L_28:
        /*0024*/ 	.word	0x00000008
.L_29:


//--------------------- .nv.info._Z6vecAddPKfS0_Pfi --------------------------
	.section	.nv.info._Z6vecAddPKfS0_Pfi,"",@"SHT_CUDA_INFO"
	.sectionflags	@""
	.align	4


	//----- nvinfo : EIATTR_CUDA_API_VERSION
	.align		4
        /*0000*/ 	.byte	0x04, 0x37
        /*0002*/ 	.short	(.L_31 - .L_30)
.L_30:
        /*0004*/ 	.word	0x00000082


	//----- nvinfo : EIATTR_KPARAM_INFO
	.align		4
.L_31:
        /*0008*/ 	.byte	0x04, 0x17
        /*000a*/ 	.short	(.L_33 - .L_32)
.L_32:
        /*000c*/ 	.word	0x00000000
        /*0010*/ 	.short	0x0003
        /*0012*/ 	.short	0x0018
        /*0014*/ 	.byte	0x00, 0xf0, 0x11, 0x00


	//----- nvinfo : EIATTR_KPARAM_INFO
	.align		4
.L_33:
        /*0018*/ 	.byte	0x04, 0x17
        /*001a*/ 	.short	(.L_35 - .L_34)
.L_34:
        /*001c*/ 	.word	0x00000000
        /*0020*/ 	.short	0x0002
        /*0022*/ 	.short	0x0010
        /*0024*/ 	.byte	0x00, 0xf5, 0x21, 0x00


	//----- nvinfo : EIATTR_KPARAM_INFO
	.align		4
.L_35:
        /*0028*/ 	.byte	0x04, 0x17
        /*002a*/ 	.short	(.L_37 - .L_36)
.L_36:
        /*002c*/ 	.word	0x00000000
        /*0030*/ 	.short	0x0001
        /*0032*/ 	.short	0x0008
        /*0034*/ 	.byte	0x00, 0xf5, 0x21, 0x00


	//----- nvinfo : EIATTR_KPARAM_INFO
	.align		4
.L_37:
        /*0038*/ 	.byte	0x04, 0x17
        /*003a*/ 	.short	(.L_39 - .L_38)
.L_38:
        /*003c*/ 	.word	0x00000000
        /*0040*/ 	.short	0x0000
        /*0042*/ 	.short	0x0000
        /*0044*/ 	.byte	0x00, 0xf5, 0x21, 0x00


	//----- nvinfo : EIATTR_SPARSE_MMA_MASK
	.align		4
.L_39:
        /*0048*/ 	.byte	0x03, 0x50
        /*004a*/ 	.short	0x0000


	//----- nvinfo : EIATTR_MAXREG_COUNT
	.align		4
        /*004c*/ 	.byte	0x03, 0x1b
        /*004e*/ 	.short	0x00ff


	//----- nvinfo : EIATTR_MERCURY_ISA_VERSION
	.align		4
        /*0050*/ 	.byte	0x03, 0x5f
        /*0052*/ 	.short	0x0101


	//----- nvinfo : EIATTR_VRC_CTA_INIT_COUNT
	.align		4
        /*0054*/ 	.byte	0x02, 0x4a
	.zero		1
	.zero		1


	//----- nvinfo : EIATTR_EXIT_INSTR_OFFSETS
	.align		4
        /*0058*/ 	.byte	0x04, 0x1c
        /*005a*/ 	.short	(.L_41 - .L_40)


	//   ....[0]....
.L_40:
        /*005c*/ 	.word	0x00000070


	//   ....[1]....
        /*0060*/ 	.word	0x00000130


	//----- nvinfo : EIATTR_CBANK_PARAM_SIZE
	.align		4
.L_41:
        /*0064*/ 	.byte	0x03, 0x19
        /*0066*/ 	.short	0x001c


	//----- nvinfo : EIATTR_PARAM_CBANK
	.align		4
        /*0068*/ 	.byte	0x04, 0x0a
        /*006a*/ 	.short	(.L_43 - .L_42)
	.align		4
.L_42:
        /*006c*/ 	.word	index@(.nv.constant0._Z6vecAddPKfS0_Pfi)
        /*0070*/ 	.short	0x0380
        /*0072*/ 	.short	0x001c


	//----- nvinfo : EIATTR_SW_WAR
	.align		4
.L_43:
        /*0074*/ 	.byte	0x04, 0x36
        /*0076*/ 	.short	(.L_45 - .L_44)
.L_44:
        /*0078*/ 	.word	0x00000008
.L_45:


//--------------------- .nv.callgraph             --------------------------
	.section	.nv.callgraph,"",@"SHT_CUDA_CALLGRAPH"
	.align	4
	.sectionentsize	8
	.align		4
        /*0000*/ 	.word	0x00000000
	.align		4
        /*0004*/ 	.word	0xffffffff
	.align		4
        /*0008*/ 	.word	0x00000000
	.align		4
        /*000c*/ 	.word	0xfffffffe
	.align		4
        /*0010*/ 	.word	0x00000000
	.align		4
        /*0014*/ 	.word	0xfffffffd
	.align		4
        /*0018*/ 	.word	0x00000000
	.align		4
        /*001c*/ 	.word	0xfffffffc


//--------------------- .text._Z11tma_examplev    --------------------------
	.section	.text._Z11tma_examplev,"ax",@progbits
	.align	128
        .global         _Z11tma_examplev
        .type           _Z11tma_examplev,@function
        .size           _Z11tma_examplev,(.L_x_3 - _Z11tma_examplev)
        .other          _Z11tma_examplev,@"STO_CUDA_ENTRY STV_DEFAULT"
_Z11tma_examplev:
.text._Z11tma_examplev:
[----:B------:R-:W-:Y:S01]  /*0000*/  LDC R1, c[0x0][0x37c] ;  /* 0x0000df00ff017b82 */ /* 0x000fe20000000800 */
[----:B------:R-:W-:Y:S05]  /*0010*/  EXIT ;  /* 0x000000000000794d */ /* 0x000fea0003800000 */
.L_x_0:
[----:B------:R-:W-:-:S00]  /*0020*/  BRA `(.L_x_0) ;  /* 0xfffffffc00fc7947 */ /* 0x000fc0000383ffff */
[----:B------:R-:W-:-:S00]  /*0030*/  NOP ;  /* 0x0000000000007918 */ /* 0x000fc00000000000 */
        /* <DEDUP_REMOVED lines=12> */
.L_x_3:


//--------------------- .text._Z29stream_ordered_memory_examplev --------------------------
	.section	.text._Z29stream_ordered_memory_examplev,"ax",@progbits
	.align	128
        .global         _Z29stream_ordered_memory_examplev
        .type           _Z29stream_ordered_memory_examplev,@function
        .size           _Z29stream_ordered_memory_examplev,(.L_x_4 - _Z29stream_ordered_memory_examplev)
        .other          _Z29stream_ordered_memory_examplev,@"STO_CUDA_ENTRY STV_DEFAULT"
_Z29stream_ordered_memory_examplev:
.text._Z29stream_ordered_memory_examplev:
[----:B------:R-:W-:Y:S01]  /*0000*/  LDC R1, c[0x0][0x37c] ;  /* 0x0000df00ff017b82 */ /* 0x000fe20000000800 */
[----:B------:R-:W-:Y:S05]  /*0010*/  EXIT ;  /* 0x000000000000794d */ /* 0x000fea0003800000 */
.L_x_1:
        /* <DEDUP_REMOVED lines=14> */
.L_x_4:


//--------------------- .text._Z6vecAddPKfS0_Pfi  --------------------------
	.section	.text._Z6vecAddPKfS0_Pfi,"ax",@progbits
	.align	128
        .global         _Z6vecAddPKfS0_Pfi
        .type           _Z6vecAddPKfS0_Pfi,@function
        .size           _Z6vecAddPKfS0_Pfi,(.L_x_5 - _Z6vecAddPKfS0_Pfi)
        .other          _Z6vecAddPKfS0_Pfi,@"STO_CUDA_ENTRY STV_DEFAULT"
_Z6vecAddPKfS0_Pfi:
.text._Z6vecAddPKfS0_Pfi:
[----:B------:R-:W-:Y:S01]  /*0000*/  LDC R1, c[0x0][0x37c] ;  /* 0x0000df00ff017b82 */ /* 0x000fe20000000800 */
[----:B------:R-:W0:Y:S07]  /*0010*/  S2R R0, SR_TID.X ;  /* 0x0000000000007919 */ /* 0x000e2e0000002100 */
[----:B------:R-:W0:Y:S01]  /*0020*/  S2UR UR4, SR_CTAID.X ;  /* 0x00000000000479c3 */ /* 0x000e220000002500 */
[----:B------:R-:W1:Y:S07]  /*0030*/  LDCU UR5, c[0x0][0x398] ;  /* 0x00007300ff0577ac */ /* 0x000e6e0008000800 */
[----:B------:R-:W0:Y:S02]  /*0040*/  LDC R9, c[0x0][0x360] ;  /* 0x0000d800ff097b82 */ /* 0x000e240000000800 */
[----:B0-----:R-:W-:-:S05]  /*0050*/  IMAD R9, R9, UR4, R0 ;  /* 0x0000000409097c24 */ /* 0x001fca000f8e0200 */
[----:B-1----:R-:W-:-:S13]  /*0060*/  ISETP.GE.AND P0, PT, R9, UR5, PT ;  /* 0x0000000509007c0c */ /* 0x002fda000bf06270 */
[----:B------:R-:W-:Y:S05]  /*0070*/  @P0 EXIT ;  /* 0x000000000000094d */ /* 0x000fea0003800000 */
[----:B------:R-:W0:Y:S01]  /*0080*/  LDC.64 R2, c[0x0][0x380] ;  /* 0x0000e000ff027b82 */ /* 0x000e220000000a00 */
[----:B------:R-:W1:Y:S07]  /*0090*/  LDCU.64 UR4, c[0x0][0x358] ;  /* 0x00006b00ff0477ac */ /* 0x000e6e0008000a00 */
[----:B------:R-:W2:Y:S08]  /*00a0*/  LDC.64 R4, c[0x0][0x388] ;  /* 0x0000e200ff047b82 */ /* 0x000eb00000000a00 */
[----:B------:R-:W3:Y:S01]  /*00b0*/  LDC.64 R6, c[0x0][0x390] ;  /* 0x0000e400ff067b82 */ /* 0x000ee20000000a00 */
[----:B0-----:R-:W-:-:S06]  /*00c0*/  IMAD.WIDE R2, R9, 0x4, R2 ;  /* 0x0000000409027825 */ /* 0x001fcc00078e0202 */
[----:B-1----:R-:W4:Y:S01]  /*00d0*/  LDG.E R2, desc[UR4][R2.64] ;  /* 0x0000000402027981 */ /* 0x002f22000c1e1900 */
[----:B--2---:R-:W-:-:S06]  /*00e0*/  IMAD.WIDE R4, R9, 0x4, R4 ;  /* 0x0000000409047825 */ /* 0x004fcc00078e0204 */
[----:B------:R-:W4:Y:S01]  /*00f0*/  LDG.E R5, desc[UR4][R4.64] ;  /* 0x0000000404057981 */ /* 0x000f22000c1e1900 */
[----:B---3--:R-:W-:-:S04]  /*0100*/  IMAD.WIDE R6, R9, 0x4, R6 ;  /* 0x0000000409067825 */ /* 0x008fc800078e0206 */
[----:B----4-:R-:W-:-:S05]  /*0110*/  FADD R9, R2, R5 ;  /* 0x0000000502097221 */ /* 0x010fca0000000000 */
[----:B------:R-:W-:Y:S01]  /*0120*/  STG.E desc[UR4][R6.64], R9 ;  /* 0x0000000906007986 */ /* 0x000fe2000c101904 */
[----:B------:R-:W-:Y:S05]  /*0130*/  EXIT ;  /* 0x000000000000794d */ /* 0x000fea0003800000 */
.L_x_2:
        /* <DEDUP_REMOVED lines=12> */
.L_x_5:


//--------------------- .nv.shared.reserved.0     --------------------------
	.section	.nv.shared.reserved.0,"aw",@nobits
	.weak		__nv_reservedSMEM_offset_0_alias
	.size		__nv_reservedSMEM_offset_0_alias, 0, 64
	.other		__nv_reservedSMEM_offset_0_alias,@"STO_CUDA_RESERVED_SHARED STV_DEFAULT"
__nv_reservedSMEM_offset_0_alias:
	.zero		0
	.zero		64


//--------------------- .nv.constant0._Z11tma_examplev --------------------------
	.section	.nv.constant0._Z11tma_examplev,"a",@progbits
	.sectionflags	@""
	.align	4
.nv.constant0._Z11tma_examplev:
	.zero		896


//--------------------- .nv.constant0._Z29stream_ordered_memory_examplev --------------------------
	.section	.nv.constant0._Z29stream_ordered_memory_examplev,"a",@progbits
	.sectionflags	@""
	.align	4
.nv.constant0._Z29stream_ordered_memory_examplev:
	.zero		896


//--------------------- .nv.constant0._Z6vecAddPKfS0_Pfi --------------------------
	.section	.nv.constant0._Z6vecAddPKfS0_Pfi,"a",@progbits
	.sectionflags	@""
	.align	4
.nv.constant0._Z6vecAddPKfS0_Pfi:
	.zero		924


//--------------------- SYMBOLS --------------------------

	.type		.nv.reservedSmem.offset0,@object
	.size		.nv.reservedSmem.offset0,0x4
